//
// Generated by NVIDIA NVVM Compiler
//
// Compiler Build ID: CL-36424714
// Cuda compilation tools, release 13.0, V13.0.88
// Based on NVVM 20.0.0
//

.version 9.0
.target sm_100
.address_size 64

	// .globl	_Z11m_transposePfS_

.visible .entry _Z11m_transposePfS_(
	.param .u64 .ptr .align 1 _Z11m_transposePfS__param_0,
	.param .u64 .ptr .align 1 _Z11m_transposePfS__param_1
)
{
	.reg .pred 	%p<4>;
	.reg .b32 	%r<13>;
	.reg .b32 	%f<2>;
	.reg .b64 	%rd<9>;

	ld.param.u64 	%rd1, [_Z11m_transposePfS__param_0];
	ld.param.u64 	%rd2, [_Z11m_transposePfS__param_1];
	mov.u32 	%r3, %ctaid.y;
	mov.u32 	%r4, %ntid.y;
	mov.u32 	%r5, %tid.y;
	mad.lo.s32 	%r1, %r3, %r4, %r5;
	mov.u32 	%r6, %ctaid.x;
	mov.u32 	%r7, %ntid.x;
	mov.u32 	%r8, %tid.x;
	mad.lo.s32 	%r2, %r6, %r7, %r8;
	setp.gt.u32 	%p1, %r1, 4095;
	setp.gt.s32 	%p2, %r2, 8191;
	or.pred  	%p3, %p1, %p2;
	@%p3 bra 	$L__BB0_2;
	cvta.to.global.u64 	%rd3, %rd1;
	cvta.to.global.u64 	%rd4, %rd2;
	shl.b32 	%r9, %r1, 13;
	add.s32 	%r10, %r9, %r2;
	mul.wide.s32 	%rd5, %r10, 4;
	add.s64 	%rd6, %rd3, %rd5;
	ld.global.f32 	%f1, [%rd6];
	shl.b32 	%r11, %r2, 12;
	add.s32 	%r12, %r11, %r1;
	mul.wide.s32 	%rd7, %r12, 4;
	add.s64 	%rd8, %rd4, %rd7;
	st.global.f32 	[%rd8], %f1;
$L__BB0_2:
	ret;

}


// ===== COMPILED SASS (sm_100) =====

	.target	sm_100

	.elftype	@"ET_EXEC"


//--------------------- .note.nv.tkinfo           --------------------------
	.section	.note.nv.tkinfo,"",@"SHT_NOTE"
	.sectionflags	@"SHF_NOTE_NV_TKINFO"
	.tkinfo
        /*0018*/ 	.word	0x00000002
        /*0030*/ 	.string	""
        /*0030*/ 	.string	"ptxas"
        /*0030*/ 	.string	"Cuda compilation tools, release 13.0, V13.0.88"
        /*0030*/ 	.string	"Build cuda_13.0.r13.0/compiler.36424714_0"
        /*0030*/ 	.string	"-arch sm_100 -m 64 "



//--------------------- .note.nv.cuinfo           --------------------------
	.section	.note.nv.cuinfo,"",@"SHT_NOTE"
	.sectionflags	@"SHF_NOTE_NV_CUINFO"
        /*0018*/ 	.short	0x0002
        /*001a*/ 	.short	0x0064
        /*001c*/ 	.short	0x0082
	.zero		2


//--------------------- .nv.info                  --------------------------
	.section	.nv.info,"",@"SHT_CUDA_INFO"
	.align	4


	//----- nvinfo : EIATTR_REGCOUNT
	.align		4
        /*0000*/ 	.byte	0x04, 0x2f
        /*0002*/ 	.short	(.L_1 - .L_0)
	.align		4
.L_0:
        /*0004*/ 	.word	index@(_Z11m_transposePfS_)
        /*0008*/ 	.word	0x0000000a


	//----- nvinfo : EIATTR_FRAME_SIZE
	.align		4
.L_1:
        /*000c*/ 	.byte	0x04, 0x11
        /*000e*/ 	.short	(.L_3 - .L_2)
	.align		4
.L_2:
        /*0010*/ 	.word	index@(_Z11m_transposePfS_)
        /*0014*/ 	.word	0x00000000


	//----- nvinfo : EIATTR_MIN_STACK_SIZE
	.align		4
.L_3:
        /*0018*/ 	.byte	0x04, 0x12
        /*001a*/ 	.short	(.L_5 - .L_4)
	.align		4
.L_4:
        /*001c*/ 	.word	index@(_Z11m_transposePfS_)
        /*0020*/ 	.word	0x00000000
.L_5:


//--------------------- .nv.compat                --------------------------
	.section	.nv.compat,"",@"SHT_CUDA_COMPAT_INFO"
	.align	4
        /*0000*/ 	.byte	0x02, 0x09, 0x00, 0x00, 0x02, 0x02, 0x01, 0x00, 0x02, 0x05, 0x05, 0x00, 0x03, 0x07, 0x01, 0x01
        /*0010*/ 	.byte	0x02, 0x03, 0x00, 0x00, 0x02, 0x06, 0x01, 0x00, 0x04, 0x0b, 0x08, 0x00, 0x09, 0x00, 0x00, 0x00
        /*0020*/ 	.byte	0x00, 0x00, 0x00, 0x00


//--------------------- .nv.info._Z11m_transposePfS_ --------------------------
	.section	.nv.info._Z11m_transposePfS_,"",@"SHT_CUDA_INFO"
	.sectionflags	@""
	.align	4


	//----- nvinfo : EIATTR_CUDA_API_VERSION
	.align		4
        /*0000*/ 	.byte	0x04, 0x37
        /*0002*/ 	.short	(.L_7 - .L_6)
.L_6:
        /*0004*/ 	.word	0x00000082


	//----- nvinfo : EIATTR_KPARAM_INFO
	.align		4
.L_7:
        /*0008*/ 	.byte	0x04, 0x17
        /*000a*/ 	.short	(.L_9 - .L_8)
.L_8:
        /*000c*/ 	.word	0x00000000
        /*0010*/ 	.short	0x0001
        /*0012*/ 	.short	0x0008
        /*0014*/ 	.byte	0x00, 0xf5, 0x21, 0x00


	//----- nvinfo : EIATTR_KPARAM_INFO
	.align		4
.L_9:
        /*0018*/ 	.byte	0x04, 0x17
        /*001a*/ 	.short	(.L_11 - .L_10)
.L_10:
        /*001c*/ 	.word	0x00000000
        /*0020*/ 	.short	0x0000
        /*0022*/ 	.short	0x0000
        /*0024*/ 	.byte	0x00, 0xf5, 0x21, 0x00


	//----- nvinfo : EIATTR_SPARSE_MMA_MASK
	.align		4
.L_11:
        /*0028*/ 	.byte	0x03, 0x50
        /*002a*/ 	.short	0x0000


	//----- nvinfo : EIATTR_MAXREG_COUNT
	.align		4
        /*002c*/ 	.byte	0x03, 0x1b
        /*002e*/ 	.short	0x00ff


	//----- nvinfo : EIATTR_MERCURY_ISA_VERSION
	.align		4
        /*0030*/ 	.byte	0x03, 0x5f
        /*0032*/ 	.short	0x0101


	//----- nvinfo : EIATTR_VRC_CTA_INIT_COUNT
	.align		4
        /*0034*/ 	.byte	0x02, 0x4a
	.zero		1
	.zero		1


	//----- nvinfo : EIATTR_EXIT_INSTR_OFFSETS
	.align		4
        /*0038*/ 	.byte	0x04, 0x1c
        /*003a*/ 	.short	(.L_13 - .L_12)


	//   ....[0]....
.L_12:
        /*003c*/ 	.word	0x000000b0


	//   ....[1]....
        /*0040*/ 	.word	0x00000150


	//----- nvinfo : EIATTR_CBANK_PARAM_SIZE
	.align		4
.L_13:
        /*0044*/ 	.byte	0x03, 0x19
        /*0046*/ 	.short	0x0010


	//----- nvinfo : EIATTR_PARAM_CBANK
	.align		4
        /*0048*/ 	.byte	0x04, 0x0a
        /*004a*/ 	.short	(.L_15 - .L_14)
	.align		4
.L_14:
        /*004c*/ 	.word	index@(.nv.constant0._Z11m_transposePfS_)
        /*0050*/ 	.short	0x0380
        /*0052*/ 	.short	0x0010


	//----- nvinfo : EIATTR_SW_WAR
	.align		4
.L_15:
        /*0054*/ 	.byte	0x04, 0x36
        /*0056*/ 	.short	(.L_17 - .L_16)
.L_16:
        /*0058*/ 	.word	0x00000008
.L_17:


//--------------------- .nv.callgraph             --------------------------
	.section	.nv.callgraph,"",@"SHT_CUDA_CALLGRAPH"
	.align	4
	.sectionentsize	8
	.align		4
        /*0000*/ 	.word	0x00000000
	.align		4
        /*0004*/ 	.word	0xffffffff
	.align		4
        /*0008*/ 	.word	0x00000000
	.align		4
        /*000c*/ 	.word	0xfffffffe
	.align		4
        /*0010*/ 	.word	0x00000000
	.align		4
        /*0014*/ 	.word	0xfffffffd
	.align		4
        /*0018*/ 	.word	0x00000000
	.align		4
        /*001c*/ 	.word	0xfffffffc


//--------------------- .text._Z11m_transposePfS_ --------------------------
	.section	.text._Z11m_transposePfS_,"ax",@progbits
	.align	128
        .global         _Z11m_transposePfS_
        .type           _Z11m_transposePfS_,@function
        .size           _Z11m_transposePfS_,(.L_x_1 - _Z11m_transposePfS_)
        .other          _Z11m_transposePfS_,@"STO_CUDA_ENTRY STV_DEFAULT"
_Z11m_transposePfS_:
.text._Z11m_transposePfS_:
[----:B------:R-:W-:Y:S01]  /*0000*/  LDC R1, c[0x0][0x37c] ;  /* 0x0000df00ff017b82 */ /* 0x000fe20000000800 */
[----:B------:R-:W0:Y:S07]  /*0010*/  S2R R2, SR_TID.X ;  /* 0x0000000000027919 */ /* 0x000e2e0000002100 */
[----:B------:R-:W1:Y:S01]  /*0020*/  LDC R0, c[0x0][0x364] ;  /* 0x0000d900ff007b82 */ /* 0x000e620000000800 */
[----:B------:R-:W1:Y:S07]  /*0030*/  S2R R3, SR_TID.Y ;  /* 0x0000000000037919 */ /* 0x000e6e0000002200 */
[----:B------:R-:W0:Y:S08]  /*0040*/  S2UR UR5, SR_CTAID.X ;  /* 0x00000000000579c3 */ /* 0x000e300000002500 */
[----:B------:R-:W0:Y:S08]  /*0050*/  LDC R7, c[0x0][0x360] ;  /* 0x0000d800ff077b82 */ /* 0x000e300000000800 */
[----:B------:R-:W1:Y:S01]  /*0060*/  S2UR UR4, SR_CTAID.Y ;  /* 0x00000000000479c3 */ /* 0x000e620000002600 */
[----:B0-----:R-:W-:-:S05]  /*0070*/  IMAD R7, R7, UR5, R2 ;  /* 0x0000000507077c24 */ /* 0x001fca000f8e0202 */
[----:B------:R-:W-:Y:S01]  /*0080*/  ISETP.GT.AND P0, PT, R7, 0x1fff, PT ;  /* 0x00001fff0700780c */ /* 0x000fe20003f04270 */
[----:B-1----:R-:W-:-:S05]  /*0090*/  IMAD R0, R0, UR4, R3 ;  /* 0x0000000400007c24 */ /* 0x002fca000f8e0203 */
[----:B------:R-:W-:-:S13]  /*00a0*/  ISETP.GT.U32.OR P0, PT, R0, 0xfff, P0 ;  /* 0x00000fff0000780c */ /* 0x000fda0000704470 */
[----:B------:R-:W-:Y:S05]  /*00b0*/  @P0 EXIT ;  /* 0x000000000000094d */ /* 0x000fea0003800000 */
[----:B------:R-:W0:Y:S01]  /*00c0*/  LDC.64 R2, c[0x0][0x380] ;  /* 0x0000e000ff027b82 */ /* 0x000e220000000a00 */
[----:B------:R-:W1:Y:S01]  /*00d0*/  LDCU.64 UR4, c[0x0][0x358] ;  /* 0x00006b00ff0477ac */ /* 0x000e620008000a00 */
[----:B------:R-:W-:-:S05]  /*00e0*/  LEA R5, R0, R7, 0xd ;  /* 0x0000000700057211 */ /* 0x000fca00078e68ff */
[----:B0-----:R-:W-:Y:S02]  /*00f0*/  IMAD.WIDE R2, R5, 0x4, R2 ;  /* 0x0000000405027825 */ /* 0x001fe400078e0202 */
[----:B------:R-:W0:Y:S04]  /*0100*/  LDC.64 R4, c[0x0][0x388] ;  /* 0x0000e200ff047b82 */ /* 0x000e280000000a00 */
[----:B-1----:R-:W2:Y:S01]  /*0110*/  LDG.E R3, desc[UR4][R2.64] ;  /* 0x0000000402037981 */ /* 0x002ea2000c1e1900 */
[----:B------:R-:W-:-:S05]  /*0120*/  LEA R7, R7, R0, 0xc ;  /* 0x0000000007077211 */ /* 0x000fca00078e60ff */
[----:B0-----:R-:W-:-:S05]  /*0130*/  IMAD.WIDE R4, R7, 0x4, R4 ;  /* 0x0000000407047825 */ /* 0x001fca00078e0204 */
[----:B--2---:R-:W-:Y:S01]  /*0140*/  STG.E desc[UR4][R4.64], R3 ;  /* 0x0000000304007986 */ /* 0x004fe2000c101904 */
[----:B------:R-:W-:Y:S05]  /*0150*/  EXIT ;  /* 0x000000000000794d */ /* 0x000fea0003800000 */
.L_x_0:
[----:B------:R-:W-:-:S00]  /*0160*/  BRA `(.L_x_0) ;  /* 0xfffffffc00fc7947 */ /* 0x000fc0000383ffff */
[----:B------:R-:W-:-:S00]  /*0170*/  NOP ;  /* 0x0000000000007918 */ /* 0x000fc00000000000 */
        /* <DEDUP_REMOVED lines=8> */
.L_x_1:


//--------------------- .nv.shared.reserved.0     --------------------------
	.section	.nv.shared.reserved.0,"aw",@nobits
	.weak		__nv_reservedSMEM_offset_0_alias
	.size		__nv_reservedSMEM_offset_0_alias, 0, 64
	.other		__nv_reservedSMEM_offset_0_alias,@"STO_CUDA_RESERVED_SHARED STV_DEFAULT"
__nv_reservedSMEM_offset_0_alias:
	.zero		0
	.zero		64


//--------------------- .nv.constant0._Z11m_transposePfS_ --------------------------
	.section	.nv.constant0._Z11m_transposePfS_,"a",@progbits
	.sectionflags	@""
	.align	4
.nv.constant0._Z11m_transposePfS_:
	.zero		912


//--------------------- SYMBOLS --------------------------

	.type		.nv.reservedSmem.offset0,@object
	.size		.nv.reservedSmem.offset0,0x4
